	.headerflags	@"EF_CUDA_TEXMODE_UNIFIED EF_CUDA_64BIT_ADDRESS EF_CUDA_ACCELERATORS EF_CUDA_SM90 EF_CUDA_VIRTUAL_SM(EF_CUDA_SM90)"
	.elftype	@"ET_EXEC"


//--------------------- .nv.info                  --------------------------
	.section	.nv.info,"",@"SHT_CUDA_INFO"
	.align	4


	//----- nvinfo : EIATTR_REGCOUNT
	.align		4
        /*0000*/ 	.byte	0x04, 0x2f
        /*0002*/ 	.short	(.L_1 - .L_0)
	.align		4
.L_0:
        /*0004*/ 	.word	index@(triton_poi_fused_max_pool2d_with_indices_81)
        /*0008*/ 	.word	0x00000016


	//----- nvinfo : EIATTR_MIN_STACK_SIZE
	.align		4
.L_1:
        /*000c*/ 	.byte	0x04, 0x12
        /*000e*/ 	.short	(.L_3 - .L_2)
	.align		4
.L_2:
        /*0010*/ 	.word	index@(triton_poi_fused_max_pool2d_with_indices_81)
        /*0014*/ 	.word	0x00000000


	//----- nvinfo : EIATTR_FRAME_SIZE
	.align		4
.L_3:
        /*0018*/ 	.byte	0x04, 0x11
        /*001a*/ 	.short	(.L_5 - .L_4)
	.align		4
.L_4:
        /*001c*/ 	.word	index@(triton_poi_fused_max_pool2d_with_indices_81)
        /*0020*/ 	.word	0x00000000


	//----- nvinfo : EIATTR_MIN_STACK_SIZE
	.align		4
.L_5:
        /*0024*/ 	.byte	0x04, 0x12
        /*0026*/ 	.short	(.L_7 - .L_6)
	.align		4
.L_6:
        /*0028*/ 	.word	index@(triton_poi_fused_max_pool2d_with_indices_81)
        /*002c*/ 	.word	0x00000000
.L_7:


//--------------------- .nv.info.triton_poi_fused_max_pool2d_with_indices_81 --------------------------
	.section	.nv.info.triton_poi_fused_max_pool2d_with_indices_81,"",@"SHT_CUDA_INFO"
	.sectionflags	@""
	.align	4


	//----- nvinfo : EIATTR_CUDA_API_VERSION
	.align		4
        /*0000*/ 	.byte	0x04, 0x37
        /*0002*/ 	.short	(.L_9 - .L_8)
.L_8:
        /*0004*/ 	.word	0x0000007c


	//----- nvinfo : EIATTR_KPARAM_INFO
	.align		4
.L_9:
        /*0008*/ 	.byte	0x04, 0x17
        /*000a*/ 	.short	(.L_11 - .L_10)
.L_10:
        /*000c*/ 	.word	0x00000000
        /*0010*/ 	.short	0x0003
        /*0012*/ 	.short	0x0018
        /*0014*/ 	.byte	0x00, 0xf0, 0x11, 0x00


	//----- nvinfo : EIATTR_KPARAM_INFO
	.align		4
.L_11:
        /*0018*/ 	.byte	0x04, 0x17
        /*001a*/ 	.short	(.L_13 - .L_12)
.L_12:
        /*001c*/ 	.word	0x00000000
        /*0020*/ 	.short	0x0002
        /*0022*/ 	.short	0x0010
        /*0024*/ 	.byte	0x00, 0xf4, 0x21, 0x00


	//----- nvinfo : EIATTR_KPARAM_INFO
	.align		4
.L_13:
        /*0028*/ 	.byte	0x04, 0x17
        /*002a*/ 	.short	(.L_15 - .L_14)
.L_14:
        /*002c*/ 	.word	0x00000000
        /*0030*/ 	.short	0x0001
        /*0032*/ 	.short	0x0008
        /*0034*/ 	.byte	0x00, 0xf4, 0x21, 0x00


	//----- nvinfo : EIATTR_KPARAM_INFO
	.align		4
.L_15:
        /*0038*/ 	.byte	0x04, 0x17
        /*003a*/ 	.short	(.L_17 - .L_16)
.L_16:
        /*003c*/ 	.word	0x00000000
        /*0040*/ 	.short	0x0000
        /*0042*/ 	.short	0x0000
        /*0044*/ 	.byte	0x00, 0xf4, 0x21, 0x00


	//----- nvinfo : EIATTR_SPARSE_MMA_MASK
	.align		4
.L_17:
        /*0048*/ 	.byte	0x03, 0x50
        /*004a*/ 	.short	0x0000


	//----- nvinfo : EIATTR_MAXREG_COUNT
	.align		4
        /*004c*/ 	.byte	0x03, 0x1b
        /*004e*/ 	.short	0x00ff


	//----- nvinfo : EIATTR_EXIT_INSTR_OFFSETS
	.align		4
        /*0050*/ 	.byte	0x04, 0x1c
        /*0052*/ 	.short	(.L_19 - .L_18)


	//   ....[0]....
.L_18:
        /*0054*/ 	.word	0x000003f0


	//----- nvinfo : EIATTR_REQNTID
	.align		4
.L_19:
        /*0058*/ 	.byte	0x04, 0x10
        /*005a*/ 	.short	(.L_21 - .L_20)
.L_20:
        /*005c*/ 	.word	0x00000080
        /*0060*/ 	.word	0x00000001
        /*0064*/ 	.word	0x00000001


	//----- nvinfo : EIATTR_CBANK_PARAM_SIZE
	.align		4
.L_21:
        /*0068*/ 	.byte	0x03, 0x19
        /*006a*/ 	.short	0x001c


	//----- nvinfo : EIATTR_PARAM_CBANK
	.align		4
        /*006c*/ 	.byte	0x04, 0x0a
        /*006e*/ 	.short	(.L_23 - .L_22)
	.align		4
.L_22:
        /*0070*/ 	.word	index@(.nv.constant0.triton_poi_fused_max_pool2d_with_indices_81)
        /*0074*/ 	.short	0x0210
        /*0076*/ 	.short	0x001c


	//----- nvinfo : EIATTR_SW_WAR
	.align		4
.L_23:
        /*0078*/ 	.byte	0x04, 0x36
        /*007a*/ 	.short	(.L_25 - .L_24)
.L_24:
        /*007c*/ 	.word	0x00000008
.L_25:


//--------------------- .nv.callgraph             --------------------------
	.section	.nv.callgraph,"",@"SHT_CUDA_CALLGRAPH"
	.align	4
	.sectionentsize	8
	.align		4
        /*0000*/ 	.word	0x00000000
	.align		4
        /*0004*/ 	.word	0xffffffff
	.align		4
        /*0008*/ 	.word	0x00000000
	.align		4
        /*000c*/ 	.word	0xfffffffe
	.align		4
        /*0010*/ 	.word	0x00000000
	.align		4
        /*0014*/ 	.word	0xfffffffd
	.align		4
        /*0018*/ 	.word	0x00000000
	.align		4
        /*001c*/ 	.word	0xfffffffc


//--------------------- .text.triton_poi_fused_max_pool2d_with_indices_81 --------------------------
	.section	.text.triton_poi_fused_max_pool2d_with_indices_81,"ax",@progbits
	.align	128
        .global         triton_poi_fused_max_pool2d_with_indices_81
        .type           triton_poi_fused_max_pool2d_with_indices_81,@function
        .size           triton_poi_fused_max_pool2d_with_indices_81,(.L_x_1 - triton_poi_fused_max_pool2d_with_indices_81)
        .other          triton_poi_fused_max_pool2d_with_indices_81,@"STO_CUDA_ENTRY STV_DEFAULT"
triton_poi_fused_max_pool2d_with_indices_81:
.text.triton_poi_fused_max_pool2d_with_indices_81:
[----:B------:R-:W-:Y:S01]  /*0000*/  LDC R1, c[0x0][0x28] ;  /* 0x00000a00ff017b82 */ /* 0x000fe20000000800 */
[----:B------:R-:W1:Y:S07]  /*0010*/  S2R R7, SR_CTAID.X ;  /* 0x0000000000077919 */ /* 0x000e6e0000002500 */
[----:B------:R-:W2:Y:S01]  /*0020*/  LDC.64 R2, c[0x0][0x210] ;  /* 0x00008400ff027b82 */ /* 0x000ea20000000a00 */
[----:B------:R-:W-:Y:S01]  /*0030*/  ULDC.64 UR4, c[0x0][0x208] ;  /* 0x0000820000047ab9 */ /* 0x000fe20000000a00 */
[----:B------:R-:W-:Y:S01]  /*0040*/  ULDC.64 UR6, c[0x0][0x220] ;  /* 0x0000880000067ab9 */ /* 0x000fe20000000a00 */
[----:B------:R-:W3:Y:S05]  /*0050*/  S2R R4, SR_TID.X ;  /* 0x0000000000047919 */ /* 0x000eea0000002100 */
[----:B------:R-:W4:Y:S01]  /*0060*/  LDC.64 R14, c[0x0][0x218] ;  /* 0x00008600ff0e7b82 */ /* 0x000f220000000a00 */
[----:B-1----:R-:W-:Y:S01]  /*0070*/  SHF.R.U32.HI R6, RZ, 0x17, R7 ;  /* 0x00000017ff067819 */ /* 0x002fe20000011607 */
[----:B------:R-:W-:-:S03]  /*0080*/  IMAD.SHL.U32 R0, R7, 0x100, RZ ;  /* 0x0000010007007824 */ /* 0x000fc600078e00ff */
[----:B------:R-:W-:Y:S01]  /*0090*/  SGXT.U32 R6, R6, 0x1 ;  /* 0x000000010606781a */ /* 0x000fe20000000000 */
[----:B---3--:R-:W-:Y:S02]  /*00a0*/  IMAD.SHL.U32 R4, R4, 0x2, RZ ;  /* 0x0000000204047824 */ /* 0x008fe400078e00ff */
[----:B------:R-:W-:-:S03]  /*00b0*/  VIADD R5, R0, 0x1 ;  /* 0x0000000100057836 */ /* 0x000fc60000000000 */
[----:B------:R-:W-:Y:S01]  /*00c0*/  LOP3.LUT R0, R4, 0xfe, RZ, 0xc0, !PT ;  /* 0x000000fe04007812 */ /* 0x000fe200078ec0ff */
[----:B------:R-:W-:-:S03]  /*00d0*/  IMAD.IADD R6, R5, 0x1, R6 ;  /* 0x0000000105067824 */ /* 0x000fc600078e0206 */
[----:B------:R-:W-:Y:S02]  /*00e0*/  PRMT R0, R0, 0x6540, R7 ;  /* 0x0000654000007816 */ /* 0x000fe40000000007 */
[----:B------:R-:W-:-:S03]  /*00f0*/  LOP3.LUT R6, R6, 0x7fffff02, RZ, 0xc0, !PT ;  /* 0x7fffff0206067812 */ /* 0x000fc600078ec0ff */
[----:B------:R-:W-:Y:S02]  /*0100*/  IMAD.SHL.U32 R7, R0, 0x4, RZ ;  /* 0x0000000400077824 */ /* 0x000fe400078e00ff */
[----:B------:R-:W-:Y:S02]  /*0110*/  IMAD.IADD R6, R5, 0x1, -R6 ;  /* 0x0000000105067824 */ /* 0x000fe400078e0a06 */
[----:B--2---:R-:W-:-:S04]  /*0120*/  IMAD.WIDE R4, R7, 0x4, R2 ;  /* 0x0000000407047825 */ /* 0x004fc800078e0202 */
[----:B------:R-:W-:Y:S01]  /*0130*/  IMAD R13, R6, 0x2, R7 ;  /* 0x00000002060d7824 */ /* 0x000fe200078e0207 */
[----:B------:R-:W2:Y:S03]  /*0140*/  LDG.E.EL R17, desc[UR4][R4.64+0x4] ;  /* 0x0000040404117981 */ /* 0x000ea6000c2e1900 */
[C-C-:B------:R-:W-:Y:S01]  /*0150*/  IMAD.WIDE R8, R13.reuse, 0x4, R2.reuse ;  /* 0x000000040d087825 */ /* 0x140fe200078e0202 */
[----:B------:R-:W2:Y:S03]  /*0160*/  LDG.E.EL R6, desc[UR4][R4.64] ;  /* 0x0000000404067981 */ /* 0x000ea6000c2e1900 */
[----:B------:R-:W-:Y:S01]  /*0170*/  VIADD R11, R13, 0x4 ;  /* 0x000000040d0b7836 */ /* 0x000fe20000000000 */
[----:B------:R-:W3:Y:S04]  /*0180*/  LDG.E.EL R16, desc[UR4][R8.64] ;  /* 0x0000000408107981 */ /* 0x000ee8000c2e1900 */
[----:B------:R-:W3:Y:S01]  /*0190*/  LDG.E.EL R19, desc[UR4][R8.64+0x4] ;  /* 0x0000040408137981 */ /* 0x000ee2000c2e1900 */
[----:B------:R-:W-:-:S03]  /*01a0*/  IMAD.WIDE R10, R11, 0x4, R2 ;  /* 0x000000040b0a7825 */ /* 0x000fc600078e0202 */
[----:B------:R-:W5:Y:S04]  /*01b0*/  LDG.E.EL R7, desc[UR4][R4.64+0x10] ;  /* 0x0000100404077981 */ /* 0x000f68000c2e1900 */
[----:B------:R-:W4:Y:S01]  /*01c0*/  LDG.E.EL R10, desc[UR4][R10.64] ;  /* 0x000000040a0a7981 */ /* 0x000f22000c2e1900 */
[----:B------:R-:W-:-:S04]  /*01d0*/  VIADD R13, R13, 0x5 ;  /* 0x000000050d0d7836 */ /* 0x000fc80000000000 */
[----:B------:R-:W-:Y:S02]  /*01e0*/  IMAD.WIDE R12, R13, 0x4, R2 ;  /* 0x000000040d0c7825 */ /* 0x000fe400078e0202 */
[----:B------:R1:W4:Y:S04]  /*01f0*/  LDG.E.EL R2, desc[UR4][R4.64+0x14] ;  /* 0x0000140404027981 */ /* 0x000328000c2e1900 */
[----:B------:R-:W4:Y:S01]  /*0200*/  LDG.E.EL R3, desc[UR4][R12.64] ;  /* 0x000000040c037981 */ /* 0x000f22000c2e1900 */
[----:B--2---:R-:W-:Y:S02]  /*0210*/  FSETP.GT.AND P5, PT, R17, R6, PT ;  /* 0x000000061100720b */ /* 0x004fe40003fa4000 */
[C---:B---3--:R-:W-:Y:S02]  /*0220*/  FSETP.GT.AND P2, PT, R19.reuse, R16, PT ;  /* 0x000000101300720b */ /* 0x048fe40003f44000 */
[----:B------:R-:W-:-:S02]  /*0230*/  FSETP.NAN.AND P0, PT, R19, R19, PT ;  /* 0x000000131300720b */ /* 0x000fc40003f08000 */
[----:B-----5:R-:W-:Y:S02]  /*0240*/  FSETP.NAN.AND P3, PT, R7, R7, PT ;  /* 0x000000070700720b */ /* 0x020fe40003f68000 */
[----:B------:R-:W-:Y:S02]  /*0250*/  FSETP.NAN.AND P1, PT, R17, R17, PT ;  /* 0x000000111100720b */ /* 0x000fe40003f28000 */
[----:B----4-:R-:W-:-:S03]  /*0260*/  FSETP.NAN.AND P4, PT, R10, R10, PT ;  /* 0x0000000a0a00720b */ /* 0x010fc60003f88000 */
[----:B------:R-:W-:Y:S02]  /*0270*/  @!P5 SEL R17, R17, R6, P1 ;  /* 0x000000061111d207 */ /* 0x000fe40000800000 */
[----:B------:R-:W-:Y:S02]  /*0280*/  @!P2 SEL R19, R19, R16, P0 ;  /* 0x000000101313a207 */ /* 0x000fe40000000000 */
[----:B------:R-:W-:Y:S02]  /*0290*/  FSETP.GEU.AND P1, PT, R17, R7, PT ;  /* 0x000000071100720b */ /* 0x000fe40003f2e000 */
[----:B------:R-:W-:Y:S02]  /*02a0*/  FSETP.GEU.AND P0, PT, R19, R10, PT ;  /* 0x0000000a1300720b */ /* 0x000fe40003f0e000 */
[----:B------:R-:W-:Y:S02]  /*02b0*/  @!P3 SEL R7, R7, R17, !P1 ;  /* 0x000000110707b207 */ /* 0x000fe40004800000 */
[----:B------:R-:W-:-:S02]  /*02c0*/  @!P4 SEL R10, R10, R19, !P0 ;  /* 0x000000130a0ac207 */ /* 0x000fc40004000000 */
[----:B-1----:R-:W-:Y:S02]  /*02d0*/  SEL R5, RZ, 0x1, !P5 ;  /* 0x00000001ff057807 */ /* 0x002fe40006800000 */
[----:B------:R-:W-:Y:S02]  /*02e0*/  FSETP.NAN.AND P4, PT, R3, R3, PT ;  /* 0x000000030300720b */ /* 0x000fe40003f88000 */
[----:B------:R-:W-:Y:S02]  /*02f0*/  FSETP.NAN.AND P3, PT, R2, R2, PT ;  /* 0x000000020200720b */ /* 0x000fe40003f68000 */
[----:B------:R-:W-:Y:S02]  /*0300*/  SEL R4, RZ, 0x1, !P2 ;  /* 0x00000001ff047807 */ /* 0x000fe40005000000 */
[----:B------:R-:W-:Y:S02]  /*0310*/  SEL R9, R5, 0x2, P1 ;  /* 0x0000000205097807 */ /* 0x000fe40000800000 */
[----:B------:R-:W-:-:S02]  /*0320*/  SEL R6, R4, 0x2, P0 ;  /* 0x0000000204067807 */ /* 0x000fc40000000000 */
[----:B------:R-:W-:Y:S02]  /*0330*/  FSETP.GEU.AND P1, PT, R7, R2, PT ;  /* 0x000000020700720b */ /* 0x000fe40003f2e000 */
[----:B------:R-:W-:Y:S02]  /*0340*/  FSETP.GEU.AND P0, PT, R10, R3, PT ;  /* 0x000000030a00720b */ /* 0x000fe40003f0e000 */
[----:B------:R-:W-:Y:S02]  /*0350*/  SEL R11, R9, 0x3, P1 ;  /* 0x00000003090b7807 */ /* 0x000fe40000800000 */
[----:B------:R-:W-:Y:S02]  /*0360*/  SEL R6, R6, 0x3, P0 ;  /* 0x0000000306067807 */ /* 0x000fe40000000000 */
[----:B------:R-:W-:Y:S01]  /*0370*/  IADD3 R8, P2, R0, UR6, RZ ;  /* 0x0000000600087c10 */ /* 0x000fe2000ff5e0ff */
[----:B------:R-:W-:Y:S01]  /*0380*/  IMAD.WIDE R4, R0, 0x4, R14 ;  /* 0x0000000400047825 */ /* 0x000fe200078e020e */
[----:B------:R-:W-:-:S02]  /*0390*/  @!P4 SEL R3, R3, R10, !P0 ;  /* 0x0000000a0303c207 */ /* 0x000fc40004000000 */
[----:B------:R-:W-:Y:S01]  /*03a0*/  @!P3 SEL R2, R2, R7, !P1 ;  /* 0x000000070202b207 */ /* 0x000fe20004800000 */
[----:B------:R-:W-:Y:S01]  /*03b0*/  IMAD R11, R6, 0x100, R11 ;  /* 0x00000100060b7824 */ /* 0x000fe200078e020b */
[----:B------:R-:W-:-:S03]  /*03c0*/  LEA.HI.X.SX32 R9, R0, UR7, 0x1, P2 ;  /* 0x0000000700097c11 */ /* 0x000fc600090f0eff */
[----:B------:R-:W-:Y:S04]  /*03d0*/  STG.E.64 desc[UR4][R4.64], R2 ;  /* 0x0000000204007986 */ /* 0x000fe8000c101b04 */
[----:B------:R-:W-:Y:S01]  /*03e0*/  STG.E.U16 desc[UR4][R8.64], R11 ;  /* 0x0000000b08007986 */ /* 0x000fe2000c101504 */
[----:B------:R-:W-:Y:S05]  /*03f0*/  EXIT ;  /* 0x000000000000794d */ /* 0x000fea0003800000 */
.L_x_0:
[----:B------:R-:W-:-:S00]  /*0400*/  BRA `(.L_x_0) ;  /* 0xfffffffc00fc7947 */ /* 0x000fc0000383ffff */
[----:B------:R-:W-:-:S00]  /*0410*/  NOP ;  /* 0x0000000000007918 */ /* 0x000fc00000000000 */
        /* <DEDUP_REMOVED lines=14> */
.L_x_1:


//--------------------- .nv.constant0.triton_poi_fused_max_pool2d_with_indices_81 --------------------------
	.section	.nv.constant0.triton_poi_fused_max_pool2d_with_indices_81,"a",@progbits
	.sectionflags	@""
	.align	4
.nv.constant0.triton_poi_fused_max_pool2d_with_indices_81:
	.zero		556
